//
// Generated by NVIDIA NVVM Compiler
//
// Compiler Build ID: CL-36424714
// Cuda compilation tools, release 13.0, V13.0.88
// Based on NVVM 20.0.0
//

.version 9.0
.target sm_100
.address_size 64

	// .globl	_Z17matmul_cuda_naivePfS_S_i
// _ZZ18matmul_cuda_sharedPfS_S_iE4Asub has been demoted
// _ZZ18matmul_cuda_sharedPfS_S_iE4Bsub has been demoted

.visible .entry _Z17matmul_cuda_naivePfS_S_i(
	.param .u64 .ptr .align 1 _Z17matmul_cuda_naivePfS_S_i_param_0,
	.param .u64 .ptr .align 1 _Z17matmul_cuda_naivePfS_S_i_param_1,
	.param .u64 .ptr .align 1 _Z17matmul_cuda_naivePfS_S_i_param_2,
	.param .u32 _Z17matmul_cuda_naivePfS_S_i_param_3
)
{
	.reg .pred 	%p<10>;
	.reg .b32 	%r<40>;
	.reg .b32 	%f<67>;
	.reg .b64 	%rd<67>;

	ld.param.u64 	%rd14, [_Z17matmul_cuda_naivePfS_S_i_param_0];
	ld.param.u64 	%rd15, [_Z17matmul_cuda_naivePfS_S_i_param_1];
	ld.param.u32 	%r18, [_Z17matmul_cuda_naivePfS_S_i_param_3];
	cvta.to.global.u64 	%rd1, %rd15;
	cvta.to.global.u64 	%rd2, %rd14;
	mov.u32 	%r19, %ctaid.y;
	mov.u32 	%r20, %ntid.y;
	mov.u32 	%r21, %tid.y;
	mad.lo.s32 	%r1, %r19, %r20, %r21;
	mov.u32 	%r22, %ctaid.x;
	mov.u32 	%r23, %ntid.x;
	mov.u32 	%r24, %tid.x;
	mad.lo.s32 	%r2, %r22, %r23, %r24;
	max.s32 	%r25, %r1, %r2;
	setp.ge.s32 	%p1, %r25, %r18;
	@%p1 bra 	$L__BB0_13;
	mul.lo.s32 	%r3, %r18, %r1;
	and.b32  	%r4, %r18, 7;
	setp.lt.u32 	%p2, %r18, 8;
	mov.f32 	%f66, 0f00000000;
	mov.b32 	%r38, 0;
	@%p2 bra 	$L__BB0_4;
	and.b32  	%r38, %r18, 2147483640;
	neg.s32 	%r36, %r38;
	mul.wide.s32 	%rd16, %r18, 4;
	add.s64 	%rd3, %rd1, %rd16;
	shl.b32 	%r7, %r18, 3;
	mul.wide.s32 	%rd17, %r18, 8;
	add.s64 	%rd4, %rd1, %rd17;
	mul.wide.s32 	%rd18, %r18, 12;
	add.s64 	%rd5, %rd1, %rd18;
	mul.wide.s32 	%rd19, %r18, 16;
	add.s64 	%rd6, %rd1, %rd19;
	mul.wide.s32 	%rd20, %r18, 20;
	add.s64 	%rd7, %rd1, %rd20;
	mul.wide.s32 	%rd21, %r18, 24;
	add.s64 	%rd8, %rd1, %rd21;
	mul.wide.s32 	%rd22, %r18, 28;
	add.s64 	%rd9, %rd1, %rd22;
	mul.wide.u32 	%rd23, %r3, 4;
	add.s64 	%rd24, %rd23, %rd2;
	add.s64 	%rd66, %rd24, 16;
	mov.f32 	%f66, 0f00000000;
	mov.u32 	%r35, %r2;
$L__BB0_3:
	.pragma "nounroll";
	mul.wide.s32 	%rd25, %r35, 4;
	add.s64 	%rd26, %rd3, %rd25;
	add.s64 	%rd27, %rd4, %rd25;
	add.s64 	%rd28, %rd5, %rd25;
	add.s64 	%rd29, %rd6, %rd25;
	add.s64 	%rd30, %rd7, %rd25;
	add.s64 	%rd31, %rd8, %rd25;
	add.s64 	%rd32, %rd9, %rd25;
	add.s64 	%rd33, %rd1, %rd25;
	ld.global.f32 	%f16, [%rd66+-16];
	ld.global.f32 	%f17, [%rd33];
	fma.rn.f32 	%f18, %f16, %f17, %f66;
	ld.global.f32 	%f19, [%rd66+-12];
	ld.global.f32 	%f20, [%rd26];
	fma.rn.f32 	%f21, %f19, %f20, %f18;
	ld.global.f32 	%f22, [%rd66+-8];
	ld.global.f32 	%f23, [%rd27];
	fma.rn.f32 	%f24, %f22, %f23, %f21;
	ld.global.f32 	%f25, [%rd66+-4];
	ld.global.f32 	%f26, [%rd28];
	fma.rn.f32 	%f27, %f25, %f26, %f24;
	ld.global.f32 	%f28, [%rd66];
	ld.global.f32 	%f29, [%rd29];
	fma.rn.f32 	%f30, %f28, %f29, %f27;
	ld.global.f32 	%f31, [%rd66+4];
	ld.global.f32 	%f32, [%rd30];
	fma.rn.f32 	%f33, %f31, %f32, %f30;
	ld.global.f32 	%f34, [%rd66+8];
	ld.global.f32 	%f35, [%rd31];
	fma.rn.f32 	%f36, %f34, %f35, %f33;
	ld.global.f32 	%f37, [%rd66+12];
	ld.global.f32 	%f38, [%rd32];
	fma.rn.f32 	%f66, %f37, %f38, %f36;
	add.s32 	%r36, %r36, 8;
	add.s32 	%r35, %r35, %r7;
	add.s64 	%rd66, %rd66, 32;
	setp.ne.s32 	%p3, %r36, 0;
	@%p3 bra 	$L__BB0_3;
$L__BB0_4:
	setp.eq.s32 	%p4, %r4, 0;
	@%p4 bra 	$L__BB0_12;
	and.b32  	%r13, %r18, 3;
	setp.lt.u32 	%p5, %r4, 4;
	@%p5 bra 	$L__BB0_7;
	add.s32 	%r27, %r38, %r3;
	mul.wide.u32 	%rd34, %r27, 4;
	add.s64 	%rd35, %rd2, %rd34;
	ld.global.f32 	%f40, [%rd35];
	mad.lo.s32 	%r28, %r38, %r18, %r2;
	mul.wide.s32 	%rd36, %r28, 4;
	add.s64 	%rd37, %rd1, %rd36;
	ld.global.f32 	%f41, [%rd37];
	fma.rn.f32 	%f42, %f40, %f41, %f66;
	cvt.u64.u32 	%rd38, %r3;
	cvt.u64.u32 	%rd39, %r38;
	add.s64 	%rd40, %rd39, %rd38;
	shl.b64 	%rd41, %rd40, 2;
	add.s64 	%rd42, %rd2, %rd41;
	ld.global.f32 	%f43, [%rd42+4];
	mul.wide.s32 	%rd43, %r18, 4;
	add.s64 	%rd44, %rd37, %rd43;
	ld.global.f32 	%f44, [%rd44];
	fma.rn.f32 	%f45, %f43, %f44, %f42;
	ld.global.f32 	%f46, [%rd42+8];
	add.s64 	%rd45, %rd44, %rd43;
	ld.global.f32 	%f47, [%rd45];
	fma.rn.f32 	%f48, %f46, %f47, %f45;
	ld.global.f32 	%f49, [%rd42+12];
	add.s64 	%rd46, %rd45, %rd43;
	ld.global.f32 	%f50, [%rd46];
	fma.rn.f32 	%f66, %f49, %f50, %f48;
	add.s32 	%r38, %r38, 4;
$L__BB0_7:
	setp.eq.s32 	%p6, %r13, 0;
	@%p6 bra 	$L__BB0_12;
	setp.eq.s32 	%p7, %r13, 1;
	@%p7 bra 	$L__BB0_10;
	add.s32 	%r29, %r38, %r3;
	mul.wide.u32 	%rd47, %r29, 4;
	add.s64 	%rd48, %rd2, %rd47;
	ld.global.f32 	%f52, [%rd48];
	mad.lo.s32 	%r30, %r38, %r18, %r2;
	mul.wide.s32 	%rd49, %r30, 4;
	add.s64 	%rd50, %rd1, %rd49;
	ld.global.f32 	%f53, [%rd50];
	fma.rn.f32 	%f54, %f52, %f53, %f66;
	cvt.u64.u32 	%rd51, %r3;
	cvt.u64.u32 	%rd52, %r38;
	add.s64 	%rd53, %rd52, %rd51;
	shl.b64 	%rd54, %rd53, 2;
	add.s64 	%rd55, %rd2, %rd54;
	ld.global.f32 	%f55, [%rd55+4];
	mul.wide.s32 	%rd56, %r18, 4;
	add.s64 	%rd57, %rd50, %rd56;
	ld.global.f32 	%f56, [%rd57];
	fma.rn.f32 	%f66, %f55, %f56, %f54;
	add.s32 	%r38, %r38, 2;
$L__BB0_10:
	and.b32  	%r31, %r18, 1;
	setp.eq.b32 	%p8, %r31, 1;
	not.pred 	%p9, %p8;
	@%p9 bra 	$L__BB0_12;
	add.s32 	%r32, %r38, %r3;
	mul.wide.u32 	%rd58, %r32, 4;
	add.s64 	%rd59, %rd2, %rd58;
	ld.global.f32 	%f57, [%rd59];
	mad.lo.s32 	%r33, %r38, %r18, %r2;
	mul.wide.s32 	%rd60, %r33, 4;
	add.s64 	%rd61, %rd1, %rd60;
	ld.global.f32 	%f58, [%rd61];
	fma.rn.f32 	%f66, %f57, %f58, %f66;
$L__BB0_12:
	ld.param.u64 	%rd65, [_Z17matmul_cuda_naivePfS_S_i_param_2];
	add.s32 	%r34, %r3, %r2;
	cvta.to.global.u64 	%rd62, %rd65;
	mul.wide.s32 	%rd63, %r34, 4;
	add.s64 	%rd64, %rd62, %rd63;
	st.global.f32 	[%rd64], %f66;
$L__BB0_13:
	ret;

}
	// .globl	_Z18matmul_cuda_sharedPfS_S_i
.visible .entry _Z18matmul_cuda_sharedPfS_S_i(
	.param .u64 .ptr .align 1 _Z18matmul_cuda_sharedPfS_S_i_param_0,
	.param .u64 .ptr .align 1 _Z18matmul_cuda_sharedPfS_S_i_param_1,
	.param .u64 .ptr .align 1 _Z18matmul_cuda_sharedPfS_S_i_param_2,
	.param .u32 _Z18matmul_cuda_sharedPfS_S_i_param_3
)
{
	.reg .pred 	%p<8>;
	.reg .b32 	%r<42>;
	.reg .b32 	%f<111>;
	.reg .b64 	%rd<13>;
	// demoted variable
	.shared .align 4 .b8 _ZZ18matmul_cuda_sharedPfS_S_iE4Asub[4096];
	// demoted variable
	.shared .align 4 .b8 _ZZ18matmul_cuda_sharedPfS_S_iE4Bsub[4096];
	ld.param.u64 	%rd3, [_Z18matmul_cuda_sharedPfS_S_i_param_0];
	ld.param.u64 	%rd4, [_Z18matmul_cuda_sharedPfS_S_i_param_1];
	ld.param.u64 	%rd5, [_Z18matmul_cuda_sharedPfS_S_i_param_2];
	ld.param.u32 	%r23, [_Z18matmul_cuda_sharedPfS_S_i_param_3];
	mov.u32 	%r24, %ctaid.y;
	mov.u32 	%r25, %ntid.y;
	mov.u32 	%r39, %tid.y;
	mad.lo.s32 	%r2, %r24, %r25, %r39;
	mov.u32 	%r26, %ctaid.x;
	mov.u32 	%r27, %ntid.x;
	mov.u32 	%r37, %tid.x;
	mad.lo.s32 	%r4, %r26, %r27, %r37;
	setp.lt.s32 	%p1, %r23, 1;
	mov.f32 	%f110, 0f00000000;
	@%p1 bra 	$L__BB1_7;
	add.s32 	%r28, %r23, 31;
	shr.u32 	%r29, %r28, 5;
	shl.b32 	%r30, %r39, 7;
	mov.u32 	%r31, _ZZ18matmul_cuda_sharedPfS_S_iE4Asub;
	add.s32 	%r5, %r31, %r30;
	shl.b32 	%r32, %r37, 2;
	add.s32 	%r6, %r5, %r32;
	mov.u32 	%r33, _ZZ18matmul_cuda_sharedPfS_S_iE4Bsub;
	add.s32 	%r8, %r33, %r32;
	add.s32 	%r7, %r8, %r30;
	neg.s32 	%r41, %r29;
	mad.lo.s32 	%r40, %r39, %r23, %r4;
	shl.b32 	%r11, %r23, 5;
	mad.lo.s32 	%r38, %r23, %r2, %r37;
	cvta.to.global.u64 	%rd1, %rd3;
	cvta.to.global.u64 	%rd2, %rd4;
	mov.f32 	%f110, 0f00000000;
$L__BB1_2:
	max.u32 	%r34, %r2, %r37;
	setp.ge.u32 	%p2, %r34, %r23;
	mov.f32 	%f108, 0f00000000;
	@%p2 bra 	$L__BB1_4;
	mul.wide.u32 	%rd6, %r38, 4;
	add.s64 	%rd7, %rd1, %rd6;
	ld.global.f32 	%f108, [%rd7];
$L__BB1_4:
	setp.ge.s32 	%p3, %r4, %r23;
	st.shared.f32 	[%r6], %f108;
	setp.ge.u32 	%p4, %r39, %r23;
	mov.f32 	%f109, 0f00000000;
	or.pred  	%p5, %p3, %p4;
	@%p5 bra 	$L__BB1_6;
	mul.wide.u32 	%rd8, %r40, 4;
	add.s64 	%rd9, %rd2, %rd8;
	ld.global.f32 	%f109, [%rd9];
$L__BB1_6:
	st.shared.f32 	[%r7], %f109;
	bar.sync 	0;
	ld.shared.f32 	%f12, [%r5];
	ld.shared.f32 	%f13, [%r8];
	fma.rn.f32 	%f14, %f12, %f13, %f110;
	ld.shared.f32 	%f15, [%r5+4];
	ld.shared.f32 	%f16, [%r8+128];
	fma.rn.f32 	%f17, %f15, %f16, %f14;
	ld.shared.f32 	%f18, [%r5+8];
	ld.shared.f32 	%f19, [%r8+256];
	fma.rn.f32 	%f20, %f18, %f19, %f17;
	ld.shared.f32 	%f21, [%r5+12];
	ld.shared.f32 	%f22, [%r8+384];
	fma.rn.f32 	%f23, %f21, %f22, %f20;
	ld.shared.f32 	%f24, [%r5+16];
	ld.shared.f32 	%f25, [%r8+512];
	fma.rn.f32 	%f26, %f24, %f25, %f23;
	ld.shared.f32 	%f27, [%r5+20];
	ld.shared.f32 	%f28, [%r8+640];
	fma.rn.f32 	%f29, %f27, %f28, %f26;
	ld.shared.f32 	%f30, [%r5+24];
	ld.shared.f32 	%f31, [%r8+768];
	fma.rn.f32 	%f32, %f30, %f31, %f29;
	ld.shared.f32 	%f33, [%r5+28];
	ld.shared.f32 	%f34, [%r8+896];
	fma.rn.f32 	%f35, %f33, %f34, %f32;
	ld.shared.f32 	%f36, [%r5+32];
	ld.shared.f32 	%f37, [%r8+1024];
	fma.rn.f32 	%f38, %f36, %f37, %f35;
	ld.shared.f32 	%f39, [%r5+36];
	ld.shared.f32 	%f40, [%r8+1152];
	fma.rn.f32 	%f41, %f39, %f40, %f38;
	ld.shared.f32 	%f42, [%r5+40];
	ld.shared.f32 	%f43, [%r8+1280];
	fma.rn.f32 	%f44, %f42, %f43, %f41;
	ld.shared.f32 	%f45, [%r5+44];
	ld.shared.f32 	%f46, [%r8+1408];
	fma.rn.f32 	%f47, %f45, %f46, %f44;
	ld.shared.f32 	%f48, [%r5+48];
	ld.shared.f32 	%f49, [%r8+1536];
	fma.rn.f32 	%f50, %f48, %f49, %f47;
	ld.shared.f32 	%f51, [%r5+52];
	ld.shared.f32 	%f52, [%r8+1664];
	fma.rn.f32 	%f53, %f51, %f52, %f50;
	ld.shared.f32 	%f54, [%r5+56];
	ld.shared.f32 	%f55, [%r8+1792];
	fma.rn.f32 	%f56, %f54, %f55, %f53;
	ld.shared.f32 	%f57, [%r5+60];
	ld.shared.f32 	%f58, [%r8+1920];
	fma.rn.f32 	%f59, %f57, %f58, %f56;
	ld.shared.f32 	%f60, [%r5+64];
	ld.shared.f32 	%f61, [%r8+2048];
	fma.rn.f32 	%f62, %f60, %f61, %f59;
	ld.shared.f32 	%f63, [%r5+68];
	ld.shared.f32 	%f64, [%r8+2176];
	fma.rn.f32 	%f65, %f63, %f64, %f62;
	ld.shared.f32 	%f66, [%r5+72];
	ld.shared.f32 	%f67, [%r8+2304];
	fma.rn.f32 	%f68, %f66, %f67, %f65;
	ld.shared.f32 	%f69, [%r5+76];
	ld.shared.f32 	%f70, [%r8+2432];
	fma.rn.f32 	%f71, %f69, %f70, %f68;
	ld.shared.f32 	%f72, [%r5+80];
	ld.shared.f32 	%f73, [%r8+2560];
	fma.rn.f32 	%f74, %f72, %f73, %f71;
	ld.shared.f32 	%f75, [%r5+84];
	ld.shared.f32 	%f76, [%r8+2688];
	fma.rn.f32 	%f77, %f75, %f76, %f74;
	ld.shared.f32 	%f78, [%r5+88];
	ld.shared.f32 	%f79, [%r8+2816];
	fma.rn.f32 	%f80, %f78, %f79, %f77;
	ld.shared.f32 	%f81, [%r5+92];
	ld.shared.f32 	%f82, [%r8+2944];
	fma.rn.f32 	%f83, %f81, %f82, %f80;
	ld.shared.f32 	%f84, [%r5+96];
	ld.shared.f32 	%f85, [%r8+3072];
	fma.rn.f32 	%f86, %f84, %f85, %f83;
	ld.shared.f32 	%f87, [%r5+100];
	ld.shared.f32 	%f88, [%r8+3200];
	fma.rn.f32 	%f89, %f87, %f88, %f86;
	ld.shared.f32 	%f90, [%r5+104];
	ld.shared.f32 	%f91, [%r8+3328];
	fma.rn.f32 	%f92, %f90, %f91, %f89;
	ld.shared.f32 	%f93, [%r5+108];
	ld.shared.f32 	%f94, [%r8+3456];
	fma.rn.f32 	%f95, %f93, %f94, %f92;
	ld.shared.f32 	%f96, [%r5+112];
	ld.shared.f32 	%f97, [%r8+3584];
	fma.rn.f32 	%f98, %f96, %f97, %f95;
	ld.shared.f32 	%f99, [%r5+116];
	ld.shared.f32 	%f100, [%r8+3712];
	fma.rn.f32 	%f101, %f99, %f100, %f98;
	ld.shared.f32 	%f102, [%r5+120];
	ld.shared.f32 	%f103, [%r8+3840];
	fma.rn.f32 	%f104, %f102, %f103, %f101;
	ld.shared.f32 	%f105, [%r5+124];
	ld.shared.f32 	%f106, [%r8+3968];
	fma.rn.f32 	%f110, %f105, %f106, %f104;
	bar.sync 	0;
	add.s32 	%r41, %r41, 1;
	setp.ne.s32 	%p6, %r41, 0;
	add.s32 	%r40, %r40, %r11;
	add.s32 	%r39, %r39, 32;
	add.s32 	%r38, %r38, 32;
	add.s32 	%r37, %r37, 32;
	@%p6 bra 	$L__BB1_2;
$L__BB1_7:
	max.s32 	%r35, %r2, %r4;
	setp.ge.s32 	%p7, %r35, %r23;
	@%p7 bra 	$L__BB1_9;
	mad.lo.s32 	%r36, %r23, %r2, %r4;
	cvta.to.global.u64 	%rd10, %rd5;
	mul.wide.s32 	%rd11, %r36, 4;
	add.s64 	%rd12, %rd10, %rd11;
	st.global.f32 	[%rd12], %f110;
$L__BB1_9:
	ret;

}


// ===== COMPILED SASS (sm_100) =====

	.target	sm_100

	.elftype	@"ET_EXEC"


//--------------------- .note.nv.tkinfo           --------------------------
	.section	.note.nv.tkinfo,"",@"SHT_NOTE"
	.sectionflags	@"SHF_NOTE_NV_TKINFO"
	.tkinfo
        /*0018*/ 	.word	0x00000002
        /*0030*/ 	.string	""
        /*0030*/ 	.string	"ptxas"
        /*0030*/ 	.string	"Cuda compilation tools, release 13.0, V13.0.88"
        /*0030*/ 	.string	"Build cuda_13.0.r13.0/compiler.36424714_0"
        /*0030*/ 	.string	"-arch sm_100 -m 64 "



//--------------------- .note.nv.cuinfo           --------------------------
	.section	.note.nv.cuinfo,"",@"SHT_NOTE"
	.sectionflags	@"SHF_NOTE_NV_CUINFO"
        /*0018*/ 	.short	0x0002
        /*001a*/ 	.short	0x0064
        /*001c*/ 	.short	0x0082
	.zero		2


//--------------------- .nv.info                  --------------------------
	.section	.nv.info,"",@"SHT_CUDA_INFO"
	.align	4


	//----- nvinfo : EIATTR_REGCOUNT
	.align		4
        /*0000*/ 	.byte	0x04, 0x2f
        /*0002*/ 	.short	(.L_1 - .L_0)
	.align		4
.L_0:
        /*0004*/ 	.word	index@(_Z17matmul_cuda_naivePfS_S_i)
        /*0008*/ 	.word	0x0000001e


	//----- nvinfo : EIATTR_FRAME_SIZE
	.align		4
.L_1:
        /*000c*/ 	.byte	0x04, 0x11
        /*000e*/ 	.short	(.L_3 - .L_2)
	.align		4
.L_2:
        /*0010*/ 	.word	index@(_Z17matmul_cuda_naivePfS_S_i)
        /*0014*/ 	.word	0x00000000


	//----- nvinfo : EIATTR_REGCOUNT
	.align		4
.L_3:
        /*0018*/ 	.byte	0x04, 0x2f
        /*001a*/ 	.short	(.L_5 - .L_4)
	.align		4
.L_4:
        /*001c*/ 	.word	index@(_Z18matmul_cuda_sharedPfS_S_i)
        /*0020*/ 	.word	0x00000020


	//----- nvinfo : EIATTR_FRAME_SIZE
	.align		4
.L_5:
        /*0024*/ 	.byte	0x04, 0x11
        /*0026*/ 	.short	(.L_7 - .L_6)
	.align		4
.L_6:
        /*0028*/ 	.word	index@(_Z18matmul_cuda_sharedPfS_S_i)
        /*002c*/ 	.word	0x00000000


	//----- nvinfo : EIATTR_MIN_STACK_SIZE
	.align		4
.L_7:
        /*0030*/ 	.byte	0x04, 0x12
        /*0032*/ 	.short	(.L_9 - .L_8)
	.align		4
.L_8:
        /*0034*/ 	.word	index@(_Z18matmul_cuda_sharedPfS_S_i)
        /*0038*/ 	.word	0x00000000


	//----- nvinfo : EIATTR_MIN_STACK_SIZE
	.align		4
.L_9:
        /*003c*/ 	.byte	0x04, 0x12
        /*003e*/ 	.short	(.L_11 - .L_10)
	.align		4
.L_10:
        /*0040*/ 	.word	index@(_Z17matmul_cuda_naivePfS_S_i)
        /*0044*/ 	.word	0x00000000
.L_11:


//--------------------- .nv.compat                --------------------------
	.section	.nv.compat,"",@"SHT_CUDA_COMPAT_INFO"
	.align	4
        /*0000*/ 	.byte	0x02, 0x09, 0x00, 0x00, 0x02, 0x02, 0x01, 0x00, 0x02, 0x05, 0x05, 0x00, 0x03, 0x07, 0x01, 0x01
        /*0010*/ 	.byte	0x02, 0x03, 0x00, 0x00, 0x02, 0x06, 0x01, 0x00, 0x04, 0x0b, 0x08, 0x00, 0x09, 0x00, 0x00, 0x00
        /*0020*/ 	.byte	0x00, 0x00, 0x00, 0x00


//--------------------- .nv.info._Z18matmul_cuda_sharedPfS_S_i --------------------------
	.section	.nv.info._Z18matmul_cuda_sharedPfS_S_i,"",@"SHT_CUDA_INFO"
	.sectionflags	@""
	.align	4


	//----- nvinfo : EIATTR_CUDA_API_VERSION
	.align		4
        /*0000*/ 	.byte	0x04, 0x37
        /*0002*/ 	.short	(.L_13 - .L_12)
.L_12:
        /*0004*/ 	.word	0x00000082


	//----- nvinfo : EIATTR_KPARAM_INFO
	.align		4
.L_13:
        /*0008*/ 	.byte	0x04, 0x17
        /*000a*/ 	.short	(.L_15 - .L_14)
.L_14:
        /*000c*/ 	.word	0x00000000
        /*0010*/ 	.short	0x0003
        /*0012*/ 	.short	0x0018
        /*0014*/ 	.byte	0x00, 0xf0, 0x11, 0x00


	//----- nvinfo : EIATTR_KPARAM_INFO
	.align		4
.L_15:
        /*0018*/ 	.byte	0x04, 0x17
        /*001a*/ 	.short	(.L_17 - .L_16)
.L_16:
        /*001c*/ 	.word	0x00000000
        /*0020*/ 	.short	0x0002
        /*0022*/ 	.short	0x0010
        /*0024*/ 	.byte	0x00, 0xf5, 0x21, 0x00


	//----- nvinfo : EIATTR_KPARAM_INFO
	.align		4
.L_17:
        /*0028*/ 	.byte	0x04, 0x17
        /*002a*/ 	.short	(.L_19 - .L_18)
.L_18:
        /*002c*/ 	.word	0x00000000
        /*0030*/ 	.short	0x0001
        /*0032*/ 	.short	0x0008
        /*0034*/ 	.byte	0x00, 0xf5, 0x21, 0x00


	//----- nvinfo : EIATTR_KPARAM_INFO
	.align		4
.L_19:
        /*0038*/ 	.byte	0x04, 0x17
        /*003a*/ 	.short	(.L_21 - .L_20)
.L_20:
        /*003c*/ 	.word	0x00000000
        /*0040*/ 	.short	0x0000
        /*0042*/ 	.short	0x0000
        /*0044*/ 	.byte	0x00, 0xf5, 0x21, 0x00


	//----- nvinfo : EIATTR_SPARSE_MMA_MASK
	.align		4
.L_21:
        /*0048*/ 	.byte	0x03, 0x50
        /*004a*/ 	.short	0x0000


	//----- nvinfo : EIATTR_MAXREG_COUNT
	.align		4
        /*004c*/ 	.byte	0x03, 0x1b
        /*004e*/ 	.short	0x00ff


	//----- nvinfo : EIATTR_NUM_BARRIERS
	.align		4
        /*0050*/ 	.byte	0x02, 0x4c
        /*0052*/ 	.byte	0x01
	.zero		1


	//----- nvinfo : EIATTR_MERCURY_ISA_VERSION
	.align		4
        /*0054*/ 	.byte	0x03, 0x5f
        /*0056*/ 	.short	0x0101


	//----- nvinfo : EIATTR_VRC_CTA_INIT_COUNT
	.align		4
        /*0058*/ 	.byte	0x02, 0x4a
	.zero		1
	.zero		1


	//----- nvinfo : EIATTR_EXIT_INSTR_OFFSETS
	.align		4
        /*005c*/ 	.byte	0x04, 0x1c
        /*005e*/ 	.short	(.L_23 - .L_22)


	//   ....[0]....
.L_22:
        /*0060*/ 	.word	0x00000810


	//   ....[1]....
        /*0064*/ 	.word	0x00000860


	//----- nvinfo : EIATTR_CBANK_PARAM_SIZE
	.align		4
.L_23:
        /*0068*/ 	.byte	0x03, 0x19
        /*006a*/ 	.short	0x001c


	//----- nvinfo : EIATTR_PARAM_CBANK
	.align		4
        /*006c*/ 	.byte	0x04, 0x0a
        /*006e*/ 	.short	(.L_25 - .L_24)
	.align		4
.L_24:
        /*0070*/ 	.word	index@(.nv.constant0._Z18matmul_cuda_sharedPfS_S_i)
        /*0074*/ 	.short	0x0380
        /*0076*/ 	.short	0x001c


	//----- nvinfo : EIATTR_SW_WAR
	.align		4
.L_25:
        /*0078*/ 	.byte	0x04, 0x36
        /*007a*/ 	.short	(.L_27 - .L_26)
.L_26:
        /*007c*/ 	.word	0x00000008
.L_27:


//--------------------- .nv.info._Z17matmul_cuda_naivePfS_S_i --------------------------
	.section	.nv.info._Z17matmul_cuda_naivePfS_S_i,"",@"SHT_CUDA_INFO"
	.sectionflags	@""
	.align	4


	//----- nvinfo : EIATTR_CUDA_API_VERSION
	.align		4
        /*0000*/ 	.byte	0x04, 0x37
        /*0002*/ 	.short	(.L_29 - .L_28)
.L_28:
        /*0004*/ 	.word	0x00000082


	//----- nvinfo : EIATTR_KPARAM_INFO
	.align		4
.L_29:
        /*0008*/ 	.byte	0x04, 0x17
        /*000a*/ 	.short	(.L_31 - .L_30)
.L_30:
        /*000c*/ 	.word	0x00000000
        /*0010*/ 	.short	0x0003
        /*0012*/ 	.short	0x0018
        /*0014*/ 	.byte	0x00, 0xf0, 0x11, 0x00


	//----- nvinfo : EIATTR_KPARAM_INFO
	.align		4
.L_31:
        /*0018*/ 	.byte	0x04, 0x17
        /*001a*/ 	.short	(.L_33 - .L_32)
.L_32:
        /*001c*/ 	.word	0x00000000
        /*0020*/ 	.short	0x0002
        /*0022*/ 	.short	0x0010
        /*0024*/ 	.byte	0x00, 0xf5, 0x21, 0x00


	//----- nvinfo : EIATTR_KPARAM_INFO
	.align		4
.L_33:
        /*0028*/ 	.byte	0x04, 0x17
        /*002a*/ 	.short	(.L_35 - .L_34)
.L_34:
        /*002c*/ 	.word	0x00000000
        /*0030*/ 	.short	0x0001
        /*0032*/ 	.short	0x0008
        /*0034*/ 	.byte	0x00, 0xf5, 0x21, 0x00


	//----- nvinfo : EIATTR_KPARAM_INFO
	.align		4
.L_35:
        /*0038*/ 	.byte	0x04, 0x17
        /*003a*/ 	.short	(.L_37 - .L_36)
.L_36:
        /*003c*/ 	.word	0x00000000
        /*0040*/ 	.short	0x0000
        /*0042*/ 	.short	0x0000
        /*0044*/ 	.byte	0x00, 0xf5, 0x21, 0x00


	//----- nvinfo : EIATTR_SPARSE_MMA_MASK
	.align		4
.L_37:
        /*0048*/ 	.byte	0x03, 0x50
        /*004a*/ 	.short	0x0000


	//----- nvinfo : EIATTR_MAXREG_COUNT
	.align		4
        /*004c*/ 	.byte	0x03, 0x1b
        /*004e*/ 	.short	0x00ff


	//----- nvinfo : EIATTR_MERCURY_ISA_VERSION
	.align		4
        /*0050*/ 	.byte	0x03, 0x5f
        /*0052*/ 	.short	0x0101


	//----- nvinfo : EIATTR_VRC_CTA_INIT_COUNT
	.align		4
        /*0054*/ 	.byte	0x02, 0x4a
	.zero		1
	.zero		1


	//----- nvinfo : EIATTR_EXIT_INSTR_OFFSETS
	.align		4
        /*0058*/ 	.byte	0x04, 0x1c
        /*005a*/ 	.short	(.L_39 - .L_38)


	//   ....[0]....
.L_38:
        /*005c*/ 	.word	0x000000c0


	//   ....[1]....
        /*0060*/ 	.word	0x00000a90


	//----- nvinfo : EIATTR_CBANK_PARAM_SIZE
	.align		4
.L_39:
        /*0064*/ 	.byte	0x03, 0x19
        /*0066*/ 	.short	0x001c


	//----- nvinfo : EIATTR_PARAM_CBANK
	.align		4
        /*0068*/ 	.byte	0x04, 0x0a
        /*006a*/ 	.short	(.L_41 - .L_40)
	.align		4
.L_40:
        /*006c*/ 	.word	index@(.nv.constant0._Z17matmul_cuda_naivePfS_S_i)
        /*0070*/ 	.short	0x0380
        /*0072*/ 	.short	0x001c


	//----- nvinfo : EIATTR_SW_WAR
	.align		4
.L_41:
        /*0074*/ 	.byte	0x04, 0x36
        /*0076*/ 	.short	(.L_43 - .L_42)
.L_42:
        /*0078*/ 	.word	0x00000008
.L_43:


//--------------------- .nv.callgraph             --------------------------
	.section	.nv.callgraph,"",@"SHT_CUDA_CALLGRAPH"
	.align	4
	.sectionentsize	8
	.align		4
        /*0000*/ 	.word	0x00000000
	.align		4
        /*0004*/ 	.word	0xffffffff
	.align		4
        /*0008*/ 	.word	0x00000000
	.align		4
        /*000c*/ 	.word	0xfffffffe
	.align		4
        /*0010*/ 	.word	0x00000000
	.align		4
        /*0014*/ 	.word	0xfffffffd
	.align		4
        /*0018*/ 	.word	0x00000000
	.align		4
        /*001c*/ 	.word	0xfffffffc


//--------------------- .text._Z18matmul_cuda_sharedPfS_S_i --------------------------
	.section	.text._Z18matmul_cuda_sharedPfS_S_i,"ax",@progbits
	.align	128
        .global         _Z18matmul_cuda_sharedPfS_S_i
        .type           _Z18matmul_cuda_sharedPfS_S_i,@function
        .size           _Z18matmul_cuda_sharedPfS_S_i,(.L_x_8 - _Z18matmul_cuda_sharedPfS_S_i)
        .other          _Z18matmul_cuda_sharedPfS_S_i,@"STO_CUDA_ENTRY STV_DEFAULT"
_Z18matmul_cuda_sharedPfS_S_i:
.text._Z18matmul_cuda_sharedPfS_S_i:
[----:B------:R-:W-:Y:S01]  /*0000*/  LDC R1, c[0x0][0x37c] ;  /* 0x0000df00ff017b82 */ /* 0x000fe20000000800 */
[----:B------:R-:W0:Y:S01]  /*0010*/  LDCU UR6, c[0x0][0x398] ;  /* 0x00007300ff0677ac */ /* 0x000e220008000800 */
[----:B------:R-:W1:Y:S06]  /*0020*/  S2R R19, SR_TID.Y ;  /* 0x0000000000137919 */ /* 0x000e6c0000002200 */
[----:B------:R-:W1:Y:S01]  /*0030*/  LDC R23, c[0x0][0x364] ;  /* 0x0000d900ff177b82 */ /* 0x000e620000000800 */
[----:B------:R-:W-:Y:S01]  /*0040*/  HFMA2 R25, -RZ, RZ, 0, 0 ;  /* 0x00000000ff197431 */ /* 0x000fe200000001ff */
[----:B------:R-:W2:Y:S01]  /*0050*/  LDCU.64 UR8, c[0x0][0x358] ;  /* 0x00006b00ff0877ac */ /* 0x000ea20008000a00 */
[----:B------:R-:W3:Y:S05]  /*0060*/  S2R R18, SR_TID.X ;  /* 0x0000000000127919 */ /* 0x000eea0000002100 */
[----:B------:R-:W1:Y:S08]  /*0070*/  S2UR UR4, SR_CTAID.Y ;  /* 0x00000000000479c3 */ /* 0x000e700000002600 */
[----:B------:R-:W3:Y:S01]  /*0080*/  S2UR UR5, SR_CTAID.X ;  /* 0x00000000000579c3 */ /* 0x000ee20000002500 */
[----:B0-----:R-:W-:-:S04]  /*0090*/  MOV R6, UR6 ;  /* 0x0000000600067c02 */ /* 0x001fc80008000f00 */
[----:B------:R-:W-:-:S03]  /*00a0*/  ISETP.GE.AND P0, PT, R6, 0x1, PT ;  /* 0x000000010600780c */ /* 0x000fc60003f06270 */
[----:B------:R-:W3:Y:S01]  /*00b0*/  LDC R21, c[0x0][0x360] ;  /* 0x0000d800ff157b82 */ /* 0x000ee20000000800 */
[----:B-1----:R-:W-:Y:S02]  /*00c0*/  IMAD R23, R23, UR4, R19 ;  /* 0x0000000417177c24 */ /* 0x002fe4000f8e0213 */
[----:B---3--:R-:W-:-:S07]  /*00d0*/  IMAD R21, R21, UR5, R18 ;  /* 0x0000000515157c24 */ /* 0x008fce000f8e0212 */
[----:B--2---:R-:W-:Y:S05]  /*00e0*/  @!P0 BRA `(.L_x_0) ;  /* 0x0000000400c08947 */ /* 0x004fea0003800000 */
[----:B------:R-:W0:Y:S01]  /*00f0*/  S2UR UR6, SR_CgaCtaId ;  /* 0x00000000000679c3 */ /* 0x000e220000008800 */
[----:B------:R-:W-:Y:S01]  /*0100*/  UMOV UR4, 0x400 ;  /* 0x0000040000047882 */ /* 0x000fe20000000000 */
[----:B------:R-:W-:Y:S01]  /*0110*/  IADD3 R2, PT, PT, R6, 0x1f, RZ ;  /* 0x0000001f06027810 */ /* 0x000fe20007ffe0ff */
[----:B------:R-:W-:Y:S01]  /*0120*/  UIADD3 UR5, UPT, UPT, UR4, 0x1000, URZ ;  /* 0x0000100004057890 */ /* 0x000fe2000fffe0ff */
[----:B------:R-:W-:Y:S01]  /*0130*/  MOV R25, RZ ;  /* 0x000000ff00197202 */ /* 0x000fe20000000f00 */
[-C--:B------:R-:W-:Y:S01]  /*0140*/  IMAD R17, R19, R6.reuse, R21 ;  /* 0x0000000613117224 */ /* 0x080fe200078e0215 */
[----:B------:R-:W-:Y:S01]  /*0150*/  SHF.R.U32.HI R2, RZ, 0x5, R2 ;  /* 0x00000005ff027819 */ /* 0x000fe20000011602 */
[----:B------:R-:W-:Y:S01]  /*0160*/  IMAD R7, R23, R6, R18 ;  /* 0x0000000617077224 */ /* 0x000fe200078e0212 */
[----:B------:R-:W1:Y:S02]  /*0170*/  LDC R0, c[0x0][0x398] ;  /* 0x0000e600ff007b82 */ /* 0x000e640000000800 */
[----:B------:R-:W-:Y:S01]  /*0180*/  IADD3 R16, PT, PT, -R2, RZ, RZ ;  /* 0x000000ff02107210 */ /* 0x000fe20007ffe1ff */
[----:B0-----:R-:W-:-:S02]  /*0190*/  ULEA UR4, UR6, UR4, 0x18 ;  /* 0x0000000406047291 */ /* 0x001fc4000f8ec0ff */
[----:B------:R-:W-:-:S04]  /*01a0*/  ULEA UR5, UR6, UR5, 0x18 ;  /* 0x0000000506057291 */ /* 0x000fc8000f8ec0ff */
[C---:B------:R-:W-:Y:S02]  /*01b0*/  LEA R5, R19.reuse, UR4, 0x7 ;  /* 0x0000000413057c11 */ /* 0x040fe4000f8e38ff */
[C---:B------:R-:W-:Y:S02]  /*01c0*/  LEA R3, R18.reuse, UR5, 0x2 ;  /* 0x0000000512037c11 */ /* 0x040fe4000f8e10ff */
[----:B------:R-:W-:Y:S02]  /*01d0*/  LEA R4, R18, R5, 0x2 ;  /* 0x0000000512047211 */ /* 0x000fe400078e10ff */
[----:B------:R-:W-:-:S07]  /*01e0*/  LEA R2, R19, R3, 0x7 ;  /* 0x0000000313027211 */ /* 0x000fce00078e38ff */
.L_x_1:
[----:B-1----:R-:W-:Y:S01]  /*01f0*/  MOV R6, R0 ;  /* 0x0000000000067202 */ /* 0x002fe20000000f00 */
[----:B------:R-:W-:Y:S01]  /*0200*/  HFMA2 R29, -RZ, RZ, 0, 0 ;  /* 0x00000000ff1d7431 */ /* 0x000fe200000001ff */
[----:B------:R-:W-:Y:S02]  /*0210*/  VIMNMX.U32 R9, PT, PT, R23, R18, !PT ;  /* 0x0000001217097248 */ /* 0x000fe40007fe0000 */
[-C--:B------:R-:W-:Y:S02]  /*0220*/  ISETP.GE.U32.AND P0, PT, R19, R6.reuse, PT ;  /* 0x000000061300720c */ /* 0x080fe40003f06070 */
[-C--:B------:R-:W-:Y:S02]  /*0230*/  ISETP.GE.U32.AND P1, PT, R9, R6.reuse, PT ;  /* 0x000000060900720c */ /* 0x080fe40003f26070 */
[----:B------:R-:W-:Y:S02]  /*0240*/  ISETP.GE.OR P0, PT, R21, R6, P0 ;  /* 0x000000061500720c */ /* 0x000fe40000706670 */
[----:B------:R-:W-:-:S09]  /*0250*/  MOV R20, RZ ;  /* 0x000000ff00147202 */ /* 0x000fd20000000f00 */
[----:B------:R-:W0:Y:S08]  /*0260*/  @!P1 LDC.64 R10, c[0x0][0x380] ;  /* 0x0000e000ff0a9b82 */ /* 0x000e300000000a00 */
[----:B------:R-:W1:Y:S01]  /*0270*/  @!P0 LDC.64 R8, c[0x0][0x388] ;  /* 0x0000e200ff088b82 */ /* 0x000e620000000a00 */
[----:B0-----:R-:W-:-:S05]  /*0280*/  @!P1 IMAD.WIDE.U32 R10, R7, 0x4, R10 ;  /* 0x00000004070a9825 */ /* 0x001fca00078e000a */
[----:B------:R-:W2:Y:S01]  /*0290*/  @!P1 LDG.E R29, desc[UR8][R10.64] ;  /* 0x000000080a1d9981 */ /* 0x000ea2000c1e1900 */
[----:B-1----:R-:W-:-:S05]  /*02a0*/  @!P0 IMAD.WIDE.U32 R8, R17, 0x4, R8 ;  /* 0x0000000411088825 */ /* 0x002fca00078e0008 */
[----:B------:R-:W3:Y:S04]  /*02b0*/  @!P0 LDG.E R20, desc[UR8][R8.64] ;  /* 0x0000000808148981 */ /* 0x000ee8000c1e1900 */
[----:B--2---:R-:W-:Y:S04]  /*02c0*/  STS [R4], R29 ;  /* 0x0000001d04007388 */ /* 0x004fe80000000800 */
[----:B---3--:R-:W-:Y:S01]  /*02d0*/  STS [R2], R20 ;  /* 0x0000001402007388 */ /* 0x008fe20000000800 */
[----:B------:R-:W-:Y:S06]  /*02e0*/  BAR.SYNC.DEFER_BLOCKING 0x0 ;  /* 0x0000000000007b1d */ /* 0x000fec0000010000 */
[----:B------:R-:W-:Y:S04]  /*02f0*/  LDS R24, [R3] ;  /* 0x0000000003187984 */ /* 0x000fe80000000800 */
[----:B------:R-:W0:Y:S04]  /*0300*/  LDS.128 R12, [R5] ;  /* 0x00000000050c7984 */ /* 0x000e280000000c00 */
[----:B------:R-:W1:Y:S04]  /*0310*/  LDS R26, [R3+0x80] ;  /* 0x00008000031a7984 */ /* 0x000e680000000800 */
[----:B------:R-:W2:Y:S04]  /*0320*/  LDS R27, [R3+0x100] ;  /* 0x00010000031b7984 */ /* 0x000ea80000000800 */
[----:B------:R-:W3:Y:S04]  /*0330*/  LDS R22, [R3+0x180] ;  /* 0x0001800003167984 */ /* 0x000ee80000000800 */
[----:B------:R-:W-:Y:S04]  /*0340*/  LDS.128 R8, [R5+0x10] ;  /* 0x0000100005087984 */ /* 0x000fe80000000c00 */
[----:B------:R-:W-:Y:S01]  /*0350*/  LDS R20, [R3+0x280] ;  /* 0x0002800003147984 */ /* 0x000fe20000000800 */
[----:B0-----:R-:W-:-:S03]  /*0360*/  FFMA R12, R12, R24, R25 ;  /* 0x000000180c0c7223 */ /* 0x001fc60000000019 */
[----:B------:R-:W0:Y:S01]  /*0370*/  LDS R25, [R3+0x200] ;  /* 0x0002000003197984 */ /* 0x000e220000000800 */
[----:B-1----:R-:W-:-:S03]  /*0380*/  FFMA R12, R26, R13, R12 ;  /* 0x0000000d1a0c7223 */ /* 0x002fc6000000000c */
[----:B------:R-:W-:Y:S01]  /*0390*/  LDS R24, [R3+0xb80] ;  /* 0x000b800003187984 */ /* 0x000fe20000000800 */
[----:B--2---:R-:W-:-:S03]  /*03a0*/  FFMA R13, R27, R14, R12 ;  /* 0x0000000e1b0d7223 */ /* 0x004fc6000000000c */
[----:B------:R-:W1:Y:S01]  /*03b0*/  LDS R27, [R3+0x300] ;  /* 0x00030000031b7984 */ /* 0x000e620000000800 */
[----:B---3--:R-:W-:-:S03]  /*03c0*/  FFMA R13, R22, R15, R13 ;  /* 0x0000000f160d7223 */ /* 0x008fc6000000000d */
[----:B------:R-:W2:Y:S01]  /*03d0*/  LDS R22, [R3+0x380] ;  /* 0x0003800003167984 */ /* 0x000ea20000000800 */
[----:B0-----:R-:W-:-:S03]  /*03e0*/  FFMA R29, R8, R25, R13 ;  /* 0x00000019081d7223 */ /* 0x001fc6000000000d */
[----:B------:R-:W-:Y:S04]  /*03f0*/  LDS R25, [R3+0x400] ;  /* 0x0004000003197984 */ /* 0x000fe80000000800 */
[----:B------:R-:W0:Y:S01]  /*0400*/  LDS.128 R12, [R5+0x20] ;  /* 0x00002000050c7984 */ /* 0x000e220000000c00 */
[----:B------:R-:W-:-:S03]  /*0410*/  FFMA R8, R20, R9, R29 ;  /* 0x0000000914087223 */ /* 0x000fc6000000001d */
[----:B------:R-:W3:Y:S01]  /*0420*/  LDS R20, [R3+0x480] ;  /* 0x0004800003147984 */ /* 0x000ee20000000800 */
[----:B-1----:R-:W-:-:S03]  /*0430*/  FFMA R9, R27, R10, R8 ;  /* 0x0000000a1b097223 */ /* 0x002fc60000000008 */
[----:B------:R-:W1:Y:S01]  /*0440*/  LDS R27, [R3+0x500] ;  /* 0x00050000031b7984 */ /* 0x000e620000000800 */
[----:B--2---:R-:W-:-:S03]  /*0450*/  FFMA R9, R22, R11, R9 ;  /* 0x0000000b16097223 */ /* 0x004fc60000000009 */
[----:B------:R-:W2:Y:S01]  /*0460*/  LDS R22, [R3+0x580] ;  /* 0x0005800003167984 */ /* 0x000ea20000000800 */
[----:B0-----:R-:W-:-:S03]  /*0470*/  FFMA R29, R12, R25, R9 ;  /* 0x000000190c1d7223 */ /* 0x001fc60000000009 */
[----:B------:R-:W-:Y:S04]  /*0480*/  LDS R25, [R3+0x600] ;  /* 0x0006000003197984 */ /* 0x000fe80000000800 */
[----:B------:R-:W0:Y:S01]  /*0490*/  LDS.128 R8, [R5+0x30] ;  /* 0x0000300005087984 */ /* 0x000e220000000c00 */
[----:B---3--:R-:W-:-:S03]  /*04a0*/  FFMA R12, R20, R13, R29 ;  /* 0x0000000d140c7223 */ /* 0x008fc6000000001d */
        /* <DEDUP_REMOVED lines=22> */
[----:B------:R-:W-:Y:S04]  /*0610*/  LDS R29, [R3+0xc00] ;  /* 0x000c0000031d7984 */ /* 0x000fe80000000800 */
[----:B------:R-:W-:Y:S01]  /*0620*/  LDS R22, [R3+0xc80] ;  /* 0x000c800003167984 */ /* 0x000fe20000000800 */
[----:B0-----:R-:W-:-:S03]  /*0630*/  FFMA R25, R8, R25, R13 ;  /* 0x0000001908197223 */ /* 0x001fc6000000000d */
[----:B------:R-:W0:Y:S01]  /*0640*/  LDS.128 R12, [R5+0x60] ;  /* 0x00006000050c7984 */ /* 0x000e220000000c00 */
[----:B---3--:R-:W-:-:S03]  /*0650*/  FFMA R20, R20, R9, R25 ;  /* 0x0000000914147223 */ /* 0x008fc60000000019 */
[----:B------:R-:W2:Y:S01]  /*0660*/  LDS R25, [R3+0xd00] ;  /* 0x000d000003197984 */ /* 0x000ea20000000800 */
[----:B-1----:R-:W-:-:S03]  /*0670*/  FFMA R27, R27, R10, R20 ;  /* 0x0000000a1b1b7223 */ /* 0x002fc60000000014 */
[----:B------:R-:W1:Y:S01]  /*0680*/  LDS R20, [R3+0xd80] ;  /* 0x000d800003147984 */ /* 0x000e620000000800 */
[----:B------:R-:W-:-:S03]  /*0690*/  FFMA R11, R24, R11, R27 ;  /* 0x0000000b180b7223 */ /* 0x000fc6000000001b */
[----:B------:R-:W-:Y:S01]  /*06a0*/  LDS R27, [R3+0xe00] ;  /* 0x000e0000031b7984 */ /* 0x000fe20000000800 */
[----:B0-----:R-:W-:-:S03]  /*06b0*/  FFMA R29, R12, R29, R11 ;  /* 0x0000001d0c1d7223 */ /* 0x001fc6000000000b */
[----:B------:R-:W0:Y:S01]  /*06c0*/  LDS.128 R8, [R5+0x70] ;  /* 0x0000700005087984 */ /* 0x000e220000000c00 */
[----:B------:R-:W-:-:S03]  /*06d0*/  FFMA R22, R22, R13, R29 ;  /* 0x0000000d16167223 */ /* 0x000fc6000000001d */
[----:B------:R-:W3:Y:S04]  /*06e0*/  LDS R29, [R3+0xe80] ;  /* 0x000e8000031d7984 */ /* 0x000ee80000000800 */
[----:B------:R-:W4:Y:S04]  /*06f0*/  LDS R13, [R3+0xf00] ;  /* 0x000f0000030d7984 */ /* 0x000f280000000800 */
[----:B------:R-:W5:Y:S01]  /*0700*/  LDS R12, [R3+0xf80] ;  /* 0x000f8000030c7984 */ /* 0x000f620000000800 */
[----:B--2---:R-:W-:Y:S01]  /*0710*/  FFMA R25, R25, R14, R22 ;  /* 0x0000000e19197223 */ /* 0x004fe20000000016 */
[----:B------:R-:W-:-:S03]  /*0720*/  IADD3 R16, PT, PT, R16, 0x1, RZ ;  /* 0x0000000110107810 */ /* 0x000fc60007ffe0ff */
[----:B-1----:R-:W-:Y:S01]  /*0730*/  FFMA R15, R20, R15, R25 ;  /* 0x0000000f140f7223 */ /* 0x002fe20000000019 */
[----:B------:R-:W-:Y:S01]  /*0740*/  BAR.SYNC.DEFER_BLOCKING 0x0 ;  /* 0x0000000000007b1d */ /* 0x000fe20000010000 */
[----:B------:R-:W-:Y:S02]  /*0750*/  ISETP.NE.AND P0, PT, R16, RZ, PT ;  /* 0x000000ff1000720c */ /* 0x000fe40003f05270 */
[----:B------:R-:W-:Y:S02]  /*0760*/  IADD3 R18, PT, PT, R18, 0x20, RZ ;  /* 0x0000002012127810 */ /* 0x000fe40007ffe0ff */
[----:B------:R-:W-:Y:S02]  /*0770*/  IADD3 R19, PT, PT, R19, 0x20, RZ ;  /* 0x0000002013137810 */ /* 0x000fe40007ffe0ff */
[----:B------:R-:W-:Y:S02]  /*0780*/  IADD3 R7, PT, PT, R7, 0x20, RZ ;  /* 0x0000002007077810 */ /* 0x000fe40007ffe0ff */
[----:B------:R-:W-:Y:S01]  /*0790*/  LEA R17, R6, R17, 0x5 ;  /* 0x0000001106117211 */ /* 0x000fe200078e28ff */
[----:B0-----:R-:W-:-:S04]  /*07a0*/  FFMA R8, R8, R27, R15 ;  /* 0x0000001b08087223 */ /* 0x001fc8000000000f */
[----:B---3--:R-:W-:-:S04]  /*07b0*/  FFMA R8, R29, R9, R8 ;  /* 0x000000091d087223 */ /* 0x008fc80000000008 */
[----:B----4-:R-:W-:-:S04]  /*07c0*/  FFMA R13, R13, R10, R8 ;  /* 0x0000000a0d0d7223 */ /* 0x010fc80000000008 */
[----:B-----5:R-:W-:Y:S01]  /*07d0*/  FFMA R25, R12, R11, R13 ;  /* 0x0000000b0c197223 */ /* 0x020fe2000000000d */
[----:B------:R-:W-:Y:S06]  /*07e0*/  @P0 BRA `(.L_x_1) ;  /* 0xfffffff800800947 */ /* 0x000fec000383ffff */
.L_x_0:
[----:B------:R-:W-:-:S04]  /*07f0*/  VIMNMX R3, PT, PT, R23, R21, !PT ;  /* 0x0000001517037248 */ /* 0x000fc80007fe0100 */
[----:B------:R-:W-:-:S13]  /*0800*/  ISETP.GE.AND P0, PT, R3, R6, PT ;  /* 0x000000060300720c */ /* 0x000fda0003f06270 */
[----:B------:R-:W-:Y:S05]  /*0810*/  @P0 EXIT ;  /* 0x000000000000094d */ /* 0x000fea0003800000 */
[----:B------:R-:W0:Y:S01]  /*0820*/  LDC.64 R2, c[0x0][0x390] ;  /* 0x0000e400ff027b82 */ /* 0x000e220000000a00 */
[----:B------:R-:W-:-:S04]  /*0830*/  IMAD R21, R23, R6, R21 ;  /* 0x0000000617157224 */ /* 0x000fc800078e0215 */
[----:B0-----:R-:W-:-:S05]  /*0840*/  IMAD.WIDE R2, R21, 0x4, R2 ;  /* 0x0000000415027825 */ /* 0x001fca00078e0202 */
[----:B------:R-:W-:Y:S01]  /*0850*/  STG.E desc[UR8][R2.64], R25 ;  /* 0x0000001902007986 */ /* 0x000fe2000c101908 */
[----:B------:R-:W-:Y:S05]  /*0860*/  EXIT ;  /* 0x000000000000794d */ /* 0x000fea0003800000 */
.L_x_2:
[----:B------:R-:W-:-:S00]  /*0870*/  BRA `(.L_x_2) ;  /* 0xfffffffc00fc7947 */ /* 0x000fc0000383ffff */
[----:B------:R-:W-:-:S00]  /*0880*/  NOP ;  /* 0x0000000000007918 */ /* 0x000fc00000000000 */
[----:B------:R-:W-:-:S00]  /*0890*/  NOP ;  /* 0x0000000000007918 */ /* 0x000fc00000000000 */
[----:B------:R-:W-:-:S00]  /*08a0*/  NOP ;  /* 0x0000000000007918 */ /* 0x000fc00000000000 */
[----:B------:R-:W-:-:S00]  /*08b0*/  NOP ;  /* 0x0000000000007918 */ /* 0x000fc00000000000 */
[----:B------:R-:W-:-:S00]  /*08c0*/  NOP ;  /* 0x0000000000007918 */ /* 0x000fc00000000000 */
[----:B------:R-:W-:-:S00]  /*08d0*/  NOP ;  /* 0x0000000000007918 */ /* 0x000fc00000000000 */
[----:B------:R-:W-:-:S00]  /*08e0*/  NOP ;  /* 0x0000000000007918 */ /* 0x000fc00000000000 */
[----:B------:R-:W-:-:S00]  /*08f0*/  NOP ;  /* 0x0000000000007918 */ /* 0x000fc00000000000 */
.L_x_8:


//--------------------- .text._Z17matmul_cuda_naivePfS_S_i --------------------------
	.section	.text._Z17matmul_cuda_naivePfS_S_i,"ax",@progbits
	.align	128
        .global         _Z17matmul_cuda_naivePfS_S_i
        .type           _Z17matmul_cuda_naivePfS_S_i,@function
        .size           _Z17matmul_cuda_naivePfS_S_i,(.L_x_9 - _Z17matmul_cuda_naivePfS_S_i)
        .other          _Z17matmul_cuda_naivePfS_S_i,@"STO_CUDA_ENTRY STV_DEFAULT"
_Z17matmul_cuda_naivePfS_S_i:
.text._Z17matmul_cuda_naivePfS_S_i:
[----:B------:R-:W-:Y:S01]  /*0000*/  LDC R1, c[0x0][0x37c] ;  /* 0x0000df00ff017b82 */ /* 0x000fe20000000800 */
[----:B------:R-:W0:Y:S07]  /*0010*/  S2R R0, SR_TID.Y ;  /* 0x0000000000007919 */ /* 0x000e2e0000002200 */
[----:B------:R-:W0:Y:S01]  /*0020*/  S2UR UR4, SR_CTAID.Y ;  /* 0x00000000000479c3 */ /* 0x000e220000002600 */
[----:B------:R-:W1:Y:S01]  /*0030*/  LDCU UR20, c[0x0][0x398] ;  /* 0x00007300ff1477ac */ /* 0x000e620008000800 */
[----:B------:R-:W2:Y:S06]  /*0040*/  S2R R3, SR_TID.X ;  /* 0x0000000000037919 */ /* 0x000eac0000002100 */
[----:B------:R-:W0:Y:S08]  /*0050*/  LDC R13, c[0x0][0x364] ;  /* 0x0000d900ff0d7b82 */ /* 0x000e300000000800 */
[----:B------:R-:W2:Y:S08]  /*0060*/  S2UR UR5, SR_CTAID.X ;  /* 0x00000000000579c3 */ /* 0x000eb00000002500 */
[----:B------:R-:W2:Y:S01]  /*0070*/  LDC R2, c[0x0][0x360] ;  /* 0x0000d800ff027b82 */ /* 0x000ea20000000800 */
[----:B0-----:R-:W-:-:S02]  /*0080*/  IMAD R13, R13, UR4, R0 ;  /* 0x000000040d0d7c24 */ /* 0x001fc4000f8e0200 */
[----:B--2---:R-:W-:-:S05]  /*0090*/  IMAD R0, R2, UR5, R3 ;  /* 0x0000000502007c24 */ /* 0x004fca000f8e0203 */
[----:B------:R-:W-:-:S04]  /*00a0*/  VIMNMX R2, PT, PT, R13, R0, !PT ;  /* 0x000000000d027248 */ /* 0x000fc80007fe0100 */
[----:B-1----:R-:W-:-:S13]  /*00b0*/  ISETP.GE.AND P0, PT, R2, UR20, PT ;  /* 0x0000001402007c0c */ /* 0x002fda000bf06270 */
[----:B------:R-:W-:Y:S05]  /*00c0*/  @P0 EXIT ;  /* 0x000000000000094d */ /* 0x000fea0003800000 */
[----:B------:R-:W-:Y:S01]  /*00d0*/  UISETP.GE.U32.AND UP0, UPT, UR20, 0x8, UPT ;  /* 0x000000081400788c */ /* 0x000fe2000bf06070 */
[----:B------:R-:W-:Y:S02]  /*00e0*/  HFMA2 R12, -RZ, RZ, 0, 0 ;  /* 0x00000000ff0c7431 */ /* 0x000fe400000001ff */
[----:B------:R-:W-:Y:S01]  /*00f0*/  IMAD R13, R13, UR20, RZ ;  /* 0x000000140d0d7c24 */ /* 0x000fe2000f8e02ff */
[----:B------:R-:W-:Y:S01]  /*0100*/  UMOV UR4, URZ ;  /* 0x000000ff00047c82 */ /* 0x000fe20008000000 */
[----:B------:R-:W0:Y:S04]  /*0110*/  LDCU.64 UR18, c[0x0][0x358] ;  /* 0x00006b00ff1277ac */ /* 0x000e280008000a00 */
[----:B------:R-:W-:Y:S05]  /*0120*/  BRA.U !UP0, `(.L_x_3) ;  /* 0x0000000508047547 */ /* 0x000fea000b800000 */
[----:B------:R-:W1:Y:S01]  /*0130*/  LDCU.128 UR24, c[0x0][0x380] ;  /* 0x00007000ff1877ac */ /* 0x000e620008000c00 */
[----:B------:R-:W-:Y:S02]  /*0140*/  MOV R12, RZ ;  /* 0x000000ff000c7202 */ /* 0x000fe40000000f00 */
[----:B------:R-:W-:Y:S01]  /*0150*/  MOV R14, R0 ;  /* 0x00000000000e7202 */ /* 0x000fe20000000f00 */
[----:B------:R-:W-:-:S04]  /*0160*/  ULOP3.LUT UR4, UR20, 0x7ffffff8, URZ, 0xc0, !UPT ;  /* 0x7ffffff814047892 */ /* 0x000fc8000f8ec0ff */
[----:B------:R-:W-:Y:S01]  /*0170*/  UIADD3 UR5, UPT, UPT, -UR4, URZ, URZ ;  /* 0x000000ff04057290 */ /* 0x000fe2000fffe1ff */
[----:B-1----:R-:W-:Y:S01]  /*0180*/  MOV R2, UR24 ;  /* 0x0000001800027c02 */ /* 0x002fe20008000f00 */
[----:B------:R-:W-:Y:S01]  /*0190*/  UIMAD.WIDE UR6, UR20, 0x8, UR26 ;  /* 0x00000008140678a5 */ /* 0x000fe2000f8e021a */
[----:B------:R-:W-:Y:S01]  /*01a0*/  MOV R3, UR25 ;  /* 0x0000001900037c02 */ /* 0x000fe20008000f00 */
[----:B------:R-:W-:Y:S02]  /*01b0*/  UIMAD.WIDE UR8, UR20, 0xc, UR26 ;  /* 0x0000000c140878a5 */ /* 0x000fe4000f8e021a */
[----:B------:R-:W-:Y:S01]  /*01c0*/  UIMAD.WIDE UR10, UR20, 0x10, UR26 ;  /* 0x00000010140a78a5 */ /* 0x000fe2000f8e021a */
[----:B------:R-:W-:Y:S01]  /*01d0*/  IMAD.WIDE.U32 R2, R13, 0x4, R2 ;  /* 0x000000040d027825 */ /* 0x000fe200078e0002 */
[----:B------:R-:W-:Y:S02]  /*01e0*/  UIMAD.WIDE UR12, UR20, 0x14, UR26 ;  /* 0x00000014140c78a5 */ /* 0x000fe4000f8e021a */
[----:B------:R-:W-:Y:S01]  /*01f0*/  UIMAD.WIDE UR14, UR20, 0x18, UR26 ;  /* 0x00000018140e78a5 */ /* 0x000fe2000f8e021a */
[----:B------:R-:W-:Y:S01]  /*0200*/  IADD3 R2, P0, PT, R2, 0x10, RZ ;  /* 0x0000001002027810 */ /* 0x000fe20007f1e0ff */
[----:B------:R-:W-:-:S03]  /*0210*/  UIMAD.WIDE UR16, UR20, 0x1c, UR26 ;  /* 0x0000001c141078a5 */ /* 0x000fc6000f8e021a */
[----:B------:R-:W-:-:S09]  /*0220*/  IADD3.X R3, PT, PT, RZ, R3, RZ, P0, !PT ;  /* 0x00000003ff037210 */ /* 0x000fd200007fe4ff */
.L_x_4:
[----:B------:R-:W-:Y:S01]  /*0230*/  UIMAD.WIDE UR22, UR20, 0x4, UR26 ;  /* 0x00000004141678a5 */ /* 0x000fe2000f8e021a */
[----:B------:R-:W-:Y:S02]  /*0240*/  IMAD.MOV.U32 R23, RZ, RZ, 0x4 ;  /* 0x00000004ff177424 */ /* 0x000fe400078e00ff */
[----:B------:R-:W-:Y:S01]  /*0250*/  HFMA2 R11, -RZ, RZ, 0, 2.384185791015625e-07 ;  /* 0x00000004ff0b7431 */ /* 0x000fe200000001ff */
[----:B------:R-:W-:Y:S01]  /*0260*/  MOV R25, 0x4 ;  /* 0x0000000400197802 */ /* 0x000fe20000000f00 */
[----:B0-----:R-:W2:Y:S01]  /*0270*/  LDG.E R21, desc[UR18][R2.64+-0x10] ;  /* 0xfffff01202157981 */ /* 0x001ea2000c1e1900 */
[C---:B------:R-:W-:Y:S01]  /*0280*/  IMAD.WIDE R22, R14.reuse, R23, UR26 ;  /* 0x0000001a0e167e25 */ /* 0x040fe2000f8e0217 */
[----:B------:R-:W-:Y:S02]  /*0290*/  MOV R8, UR22 ;  /* 0x0000001600087c02 */ /* 0x000fe40008000f00 */
[----:B------:R-:W-:Y:S01]  /*02a0*/  MOV R9, UR23 ;  /* 0x0000001700097c02 */ /* 0x000fe20008000f00 */
[----:B------:R-:W3:Y:S02]  /*02b0*/  LDG.E R19, desc[UR18][R2.64+-0xc] ;  /* 0xfffff41202137981 */ /* 0x000ee4000c1e1900 */
[----:B------:R-:W-:-:S02]  /*02c0*/  IMAD.WIDE R8, R14, 0x4, R8 ;  /* 0x000000040e087825 */ /* 0x000fc400078e0208 */
[----:B------:R-:W2:Y:S01]  /*02d0*/  LDG.E R22, desc[UR18][R22.64] ;  /* 0x0000001216167981 */ /* 0x000ea2000c1e1900 */
[----:B------:R-:W-:Y:S01]  /*02e0*/  MOV R5, 0x4 ;  /* 0x0000000400057802 */ /* 0x000fe20000000f00 */
[C---:B------:R-:W-:Y:S02]  /*02f0*/  IMAD.WIDE R24, R14.reuse, R25, UR6 ;  /* 0x000000060e187e25 */ /* 0x040fe4000f8e0219 */
[----:B------:R0:W3:Y:S02]  /*0300*/  LDG.E R20, desc[UR18][R8.64] ;  /* 0x0000001208147981 */ /* 0x0000e4000c1e1900 */
[----:B------:R-:W-:Y:S02]  /*0310*/  IMAD.WIDE R10, R14, R11, UR8 ;  /* 0x000000080e0a7e25 */ /* 0x000fe4000f8e020b */
[----:B------:R-:W4:Y:S04]  /*0320*/  LDG.E R18, desc[UR18][R24.64] ;  /* 0x0000001218127981 */ /* 0x000f28000c1e1900 */
[----:B------:R-:W4:Y:S01]  /*0330*/  LDG.E R17, desc[UR18][R2.64+-0x8] ;  /* 0xfffff81202117981 */ /* 0x000f22000c1e1900 */
[----:B0-----:R-:W-:-:S02]  /*0340*/  HFMA2 R9, -RZ, RZ, 0, 2.384185791015625e-07 ;  /* 0x00000004ff097431 */ /* 0x001fc400000001ff */
[----:B------:R-:W-:Y:S01]  /*0350*/  IMAD.MOV.U32 R7, RZ, RZ, 0x4 ;  /* 0x00000004ff077424 */ /* 0x000fe200078e00ff */
[----:B------:R0:W5:Y:S01]  /*0360*/  LDG.E R16, desc[UR18][R10.64] ;  /* 0x000000120a107981 */ /* 0x000162000c1e1900 */
[----:B------:R-:W-:-:S03]  /*0370*/  IMAD.WIDE R4, R14, R5, UR10 ;  /* 0x0000000a0e047e25 */ /* 0x000fc6000f8e0205 */
[----:B------:R-:W5:Y:S01]  /*0380*/  LDG.E R15, desc[UR18][R2.64+-0x4] ;  /* 0xfffffc12020f7981 */ /* 0x000f62000c1e1900 */
[C---:B------:R-:W-:Y:S01]  /*0390*/  IMAD.WIDE R6, R14.reuse, R7, UR12 ;  /* 0x0000000c0e067e25 */ /* 0x040fe2000f8e0207 */
[----:B------:R-:W-:Y:S02]  /*03a0*/  MOV R27, 0x4 ;  /* 0x00000004001b7802 */ /* 0x000fe40000000f00 */
[----:B------:R1:W5:Y:S01]  /*03b0*/  LDG.E R4, desc[UR18][R4.64] ;  /* 0x0000001204047981 */ /* 0x000362000c1e1900 */
[----:B------:R-:W-:-:S03]  /*03c0*/  IMAD.WIDE R8, R14, R9, UR14 ;  /* 0x0000000e0e087e25 */ /* 0x000fc6000f8e0209 */
[----:B------:R-:W5:Y:S01]  /*03d0*/  LDG.E R23, desc[UR18][R2.64] ;  /* 0x0000001202177981 */ /* 0x000f62000c1e1900 */
[----:B0-----:R-:W-:-:S03]  /*03e0*/  IMAD.WIDE R10, R14, R27, UR16 ;  /* 0x000000100e0a7e25 */ /* 0x001fc6000f8e021b */
[----:B------:R-:W5:Y:S04]  /*03f0*/  LDG.E R7, desc[UR18][R6.64] ;  /* 0x0000001206077981 */ /* 0x000f68000c1e1900 */
[----:B------:R-:W5:Y:S04]  /*0400*/  LDG.E R24, desc[UR18][R2.64+0x4] ;  /* 0x0000041202187981 */ /* 0x000f68000c1e1900 */
[----:B------:R-:W5:Y:S04]  /*0410*/  LDG.E R8, desc[UR18][R8.64] ;  /* 0x0000001208087981 */ /* 0x000f68000c1e1900 */
[----:B------:R-:W5:Y:S04]  /*0420*/  LDG.E R25, desc[UR18][R2.64+0x8] ;  /* 0x0000081202197981 */ /* 0x000f68000c1e1900 */
[----:B------:R-:W5:Y:S04]  /*0430*/  LDG.E R10, desc[UR18][R10.64] ;  /* 0x000000120a0a7981 */ /* 0x000f68000c1e1900 */
[----:B------:R0:W5:Y:S01]  /*0440*/  LDG.E R27, desc[UR18][R2.64+0xc] ;  /* 0x00000c12021b7981 */ /* 0x000162000c1e1900 */
[----:B------:R-:W-:-:S04]  /*0450*/  UIADD3 UR5, UPT, UPT, UR5, 0x8, URZ ;  /* 0x0000000805057890 */ /* 0x000fc8000fffe0ff */
[----:B------:R-:W-:Y:S01]  /*0460*/  UISETP.NE.AND UP0, UPT, UR5, URZ, UPT ;  /* 0x000000ff0500728c */ /* 0x000fe2000bf05270 */
[----:B-1----:R-:W-:Y:S02]  /*0470*/  MOV R5, UR20 ;  /* 0x0000001400057c02 */ /* 0x002fe40008000f00 */
[----:B0-----:R-:W-:Y:S02]  /*0480*/  IADD3 R2, P0, PT, R2, 0x20, RZ ;  /* 0x0000002002027810 */ /* 0x001fe40007f1e0ff */
[----:B------:R-:W-:Y:S02]  /*0490*/  LEA R14, R5, R14, 0x3 ;  /* 0x0000000e050e7211 */ /* 0x000fe400078e18ff */
[----:B------:R-:W-:Y:S01]  /*04a0*/  IADD3.X R3, PT, PT, RZ, R3, RZ, P0, !PT ;  /* 0x00000003ff037210 */ /* 0x000fe200007fe4ff */
[----:B--2---:R-:W-:-:S04]  /*04b0*/  FFMA R22, R21, R22, R12 ;  /* 0x0000001615167223 */ /* 0x004fc8000000000c */
[----:B---3--:R-:W-:-:S04]  /*04c0*/  FFMA R20, R19, R20, R22 ;  /* 0x0000001413147223 */ /* 0x008fc80000000016 */
[----:B----4-:R-:W-:-:S04]  /*04d0*/  FFMA R18, R17, R18, R20 ;  /* 0x0000001211127223 */ /* 0x010fc80000000014 */
[----:B-----5:R-:W-:-:S04]  /*04e0*/  FFMA R16, R15, R16, R18 ;  /* 0x000000100f107223 */ /* 0x020fc80000000012 */
[----:B------:R-:W-:-:S04]  /*04f0*/  FFMA R23, R23, R4, R16 ;  /* 0x0000000417177223 */ /* 0x000fc80000000010 */
[----:B------:R-:W-:-:S04]  /*0500*/  FFMA R24, R24, R7, R23 ;  /* 0x0000000718187223 */ /* 0x000fc80000000017 */
[----:B------:R-:W-:-:S04]  /*0510*/  FFMA R8, R25, R8, R24 ;  /* 0x0000000819087223 */ /* 0x000fc80000000018 */
[----:B------:R-:W-:Y:S01]  /*0520*/  FFMA R12, R27, R10, R8 ;  /* 0x0000000a1b0c7223 */ /* 0x000fe20000000008 */
[----:B------:R-:W-:Y:S06]  /*0530*/  BRA.U UP0, `(.L_x_4) ;  /* 0xfffffffd003c7547 */ /* 0x000fec000b83ffff */
.L_x_3:
[----:B------:R-:W-:-:S04]  /*0540*/  ULOP3.LUT UR6, UR20, 0x7, URZ, 0xc0, !UPT ;  /* 0x0000000714067892 */ /* 0x000fc8000f8ec0ff */
[----:B------:R-:W-:-:S09]  /*0550*/  UISETP.NE.AND UP0, UPT, UR6, URZ, UPT ;  /* 0x000000ff0600728c */ /* 0x000fd2000bf05270 */
[----:B------:R-:W-:Y:S05]  /*0560*/  BRA.U !UP0, `(.L_x_5) ;  /* 0x0000000508387547 */ /* 0x000fea000b800000 */
[----:B------:R-:W-:Y:S02]  /*0570*/  UISETP.GE.U32.AND UP0, UPT, UR6, 0x4, UPT ;  /* 0x000000040600788c */ /* 0x000fe4000bf06070 */
[----:B------:R-:W-:-:S04]  /*0580*/  ULOP3.LUT UR5, UR20, 0x3, URZ, 0xc0, !UPT ;  /* 0x0000000314057892 */ /* 0x000fc8000f8ec0ff */
[----:B------:R-:W-:-:S03]  /*0590*/  UISETP.NE.AND UP1, UPT, UR5, URZ, UPT ;  /* 0x000000ff0500728c */ /* 0x000fc6000bf25270 */
[----:B------:R-:W-:Y:S08]  /*05a0*/  BRA.U !UP0, `(.L_x_6) ;  /* 0x00000001087c7547 */ /* 0x000ff0000b800000 */
[----:B------:R-:W1:Y:S01]  /*05b0*/  LDC.64 R6, c[0x0][0x388] ;  /* 0x0000e200ff067b82 */ /* 0x000e620000000a00 */
[----:B------:R-:W2:Y:S01]  /*05c0*/  LDCU.64 UR6, c[0x0][0x380] ;  /* 0x00007000ff0677ac */ /* 0x000ea20008000a00 */
[----:B------:R-:W-:Y:S01]  /*05d0*/  IMAD.U32 R9, RZ, RZ, UR4 ;  /* 0x00000004ff097e24 */ /* 0x000fe2000f8e00ff */
[C---:B------:R-:W-:Y:S02]  /*05e0*/  IADD3 R3, PT, PT, R13.reuse, UR4, RZ ;  /* 0x000000040d037c10 */ /* 0x040fe4000fffe0ff */
[----:B------:R-:W-:Y:S01]  /*05f0*/  IADD3 R10, P0, PT, R13, UR4, RZ ;  /* 0x000000040d0a7c10 */ /* 0x000fe2000ff1e0ff */
[----:B------:R-:W-:Y:S01]  /*0600*/  IMAD R9, R9, UR20, R0 ;  /* 0x0000001409097c24 */ /* 0x000fe2000f8e0200 */
[----:B------:R-:W-:Y:S01]  /*0610*/  MOV R11, UR20 ;  /* 0x00000014000b7c02 */ /* 0x000fe20008000f00 */
[----:B------:R-:W3:Y:S01]  /*0620*/  LDC.64 R4, c[0x0][0x380] ;  /* 0x0000e000ff047b82 */ /* 0x000ee20000000a00 */
[----:B------:R-:W-:Y:S01]  /*0630*/  MOV R15, UR20 ;  /* 0x00000014000f7c02 */ /* 0x000fe20008000f00 */
[----:B-1----:R-:W-:Y:S01]  /*0640*/  IMAD.WIDE R6, R9, 0x4, R6 ;  /* 0x0000000409067825 */ /* 0x002fe200078e0206 */
[----:B------:R-:W-:-:S05]  /*0650*/  MOV R9, UR20 ;  /* 0x0000001400097c02 */ /* 0x000fca0008000f00 */
[----:B------:R-:W-:Y:S02]  /*0660*/  IMAD.WIDE R8, R9, 0x4, R6 ;  /* 0x0000000409087825 */ /* 0x000fe400078e0206 */
[----:B0-----:R-:W4:Y:S02]  /*0670*/  LDG.E R6, desc[UR18][R6.64] ;  /* 0x0000001206067981 */ /* 0x001f24000c1e1900 */
[----:B---3--:R-:W-:Y:S01]  /*0680*/  IMAD.WIDE.U32 R4, R3, 0x4, R4 ;  /* 0x0000000403047825 */ /* 0x008fe200078e0004 */
[----:B------:R-:W-:Y:S01]  /*0690*/  IADD3.X R3, PT, PT, RZ, RZ, RZ, P0, !PT ;  /* 0x000000ffff037210 */ /* 0x000fe200007fe4ff */
[----:B------:R-:W3:Y:S01]  /*06a0*/  LDG.E R17, desc[UR18][R8.64] ;  /* 0x0000001208117981 */ /* 0x000ee2000c1e1900 */
[----:B--2---:R-:W-:-:S03]  /*06b0*/  LEA R2, P0, R10, UR6, 0x2 ;  /* 0x000000060a027c11 */ /* 0x004fc6000f8010ff */
[----:B------:R-:W4:Y:S01]  /*06c0*/  LDG.E R5, desc[UR18][R4.64] ;  /* 0x0000001204057981 */ /* 0x000f22000c1e1900 */
[----:B------:R-:W-:Y:S01]  /*06d0*/  LEA.HI.X R3, R10, UR7, R3, 0x2, P0 ;  /* 0x000000070a037c11 */ /* 0x000fe200080f1403 */
[----:B------:R-:W-:-:S04]  /*06e0*/  IMAD.WIDE R10, R11, 0x4, R8 ;  /* 0x000000040b0a7825 */ /* 0x000fc800078e0208 */
[----:B------:R-:W3:Y:S01]  /*06f0*/  LDG.E R16, desc[UR18][R2.64+0x4] ;  /* 0x0000041202107981 */ /* 0x000ee2000c1e1900 */
[----:B------:R-:W-:-:S03]  /*0700*/  IMAD.WIDE R14, R15, 0x4, R10 ;  /* 0x000000040f0e7825 */ /* 0x000fc600078e020a */
[----:B------:R-:W2:Y:S04]  /*0710*/  LDG.E R19, desc[UR18][R10.64] ;  /* 0x000000120a137981 */ /* 0x000ea8000c1e1900 */
[----:B------:R-:W2:Y:S04]  /*0720*/  LDG.E R18, desc[UR18][R2.64+0x8] ;  /* 0x0000081202127981 */ /* 0x000ea8000c1e1900 */
[----:B------:R-:W5:Y:S04]  /*0730*/  LDG.E R20, desc[UR18][R2.64+0xc] ;  /* 0x00000c1202147981 */ /* 0x000f68000c1e1900 */
[----:B------:R-:W5:Y:S01]  /*0740*/  LDG.E R14, desc[UR18][R14.64] ;  /* 0x000000120e0e7981 */ /* 0x000f62000c1e1900 */
[----:B------:R-:W-:Y:S01]  /*0750*/  UIADD3 UR4, UPT, UPT, UR4, 0x4, URZ ;  /* 0x0000000404047890 */ /* 0x000fe2000fffe0ff */
[----:B----4-:R-:W-:-:S04]  /*0760*/  FFMA R5, R5, R6, R12 ;  /* 0x0000000605057223 */ /* 0x010fc8000000000c */
[----:B---3--:R-:W-:-:S04]  /*0770*/  FFMA R5, R16, R17, R5 ;  /* 0x0000001110057223 */ /* 0x008fc80000000005 */
[----:B--2---:R-:W-:-:S04]  /*0780*/  FFMA R5, R18, R19, R5 ;  /* 0x0000001312057223 */ /* 0x004fc80000000005 */
[----:B-----5:R-:W-:-:S07]  /*0790*/  FFMA R12, R20, R14, R5 ;  /* 0x0000000e140c7223 */ /* 0x020fce0000000005 */
.L_x_6:
[----:B------:R-:W-:Y:S05]  /*07a0*/  BRA.U !UP1, `(.L_x_5) ;  /* 0x0000000109a87547 */ /* 0x000fea000b800000 */
[----:B------:R-:W-:Y:S01]  /*07b0*/  UISETP.NE.AND UP0, UPT, UR5, 0x1, UPT ;  /* 0x000000010500788c */ /* 0x000fe2000bf05270 */
[----:B------:R-:W-:Y:S01]  /*07c0*/  MOV R7, UR4 ;  /* 0x0000000400077c02 */ /* 0x000fe20008000f00 */
[----:B------:R-:W-:Y:S02]  /*07d0*/  ULOP3.LUT UR5, UR20, 0x1, URZ, 0xc0, !UPT ;  /* 0x0000000114057892 */ /* 0x000fe4000f8ec0ff */
[----:B------:R-:W-:Y:S02]  /*07e0*/  MOV R15, UR20 ;  /* 0x00000014000f7c02 */ /* 0x000fe40008000f00 */
[----:B------:R-:W-:Y:S01]  /*07f0*/  UISETP.NE.U32.AND UP1, UPT, UR5, 0x1, UPT ;  /* 0x000000010500788c */ /* 0x000fe2000bf25070 */
[----:B------:R-:W-:-:S04]  /*0800*/  PLOP3.LUT P1, PT, PT, PT, UP0, 0x80, 0x8 ;  /* 0x000000000008781c */ /* 0x000fc80003f2f008 */
[----:B------:R-:W1:Y:S01]  /*0810*/  @UP0 LDCU.128 UR8, c[0x0][0x380] ;  /* 0x00007000ff0807ac */ /* 0x000e620008000c00 */
[----:B------:R-:W-:Y:S01]  /*0820*/  PLOP3.LUT P0, PT, PT, PT, UP1, 0x80, 0x8 ;  /* 0x000000000008781c */ /* 0x000fe20003f0f018 */
[----:B------:R-:W2:Y:S04]  /*0830*/  @UP0 LDCU.64 UR6, c[0x0][0x380] ;  /* 0x00007000ff0607ac */ /* 0x000ea80008000a00 */
[----:B------:R-:W3:Y:S03]  /*0840*/  @!UP1 LDCU.128 UR12, c[0x0][0x380] ;  /* 0x00007000ff0c97ac */ /* 0x000ee60008000c00 */
[C---:B------:R-:W-:Y:S02]  /*0850*/  @P1 IADD3 R3, PT, PT, R13.reuse, UR4, RZ ;  /* 0x000000040d031c10 */ /* 0x040fe4000fffe0ff */
[----:B------:R-:W-:Y:S01]  /*0860*/  @P1 IADD3 R6, P2, PT, R13, UR4, RZ ;  /* 0x000000040d061c10 */ /* 0x000fe2000ff5e0ff */
[----:B------:R-:W-:Y:S01]  /*0870*/  @UP0 UIADD3 UR4, UPT, UPT, UR4, 0x2, URZ ;  /* 0x0000000204040890 */ /* 0x000fe2000fffe0ff */
[----:B-1----:R-:W-:Y:S01]  /*0880*/  MOV R11, UR9 ;  /* 0x00000009000b7c02 */ /* 0x002fe20008000f00 */
[----:B------:R-:W-:Y:S01]  /*0890*/  IMAD.U32 R10, RZ, RZ, UR8 ;  /* 0x00000008ff0a7e24 */ /* 0x000fe2000f8e00ff */
[----:B------:R-:W-:-:S02]  /*08a0*/  MOV R4, UR10 ;  /* 0x0000000a00047c02 */ /* 0x000fc40008000f00 */
[----:B------:R-:W-:Y:S01]  /*08b0*/  MOV R5, UR11 ;  /* 0x0000000b00057c02 */ /* 0x000fe20008000f00 */
[----:B------:R-:W-:-:S04]  /*08c0*/  @P1 IMAD.WIDE.U32 R10, R3, 0x4, R10 ;  /* 0x00000004030a1825 */ /* 0x000fc800078e000a */
[----:B------:R-:W-:Y:S01]  /*08d0*/  @P1 IMAD R3, R7, UR20, R0 ;  /* 0x0000001407031c24 */ /* 0x000fe2000f8e0200 */
[----:B------:R-:W-:Y:S01]  /*08e0*/  @P1 IADD3.X R7, PT, PT, RZ, RZ, RZ, P2, !PT ;  /* 0x000000ffff071210 */ /* 0x000fe200017fe4ff */
[----:B------:R-:W-:Y:S01]  /*08f0*/  IMAD.U32 R19, RZ, RZ, UR4 ;  /* 0x00000004ff137e24 */ /* 0x000fe2000f8e00ff */
[C---:B--2---:R-:W-:Y:S01]  /*0900*/  @P1 LEA R2, P2, R6.reuse, UR6, 0x2 ;  /* 0x0000000606021c11 */ /* 0x044fe2000f8410ff */
[----:B------:R-:W-:Y:S01]  /*0910*/  @P1 IMAD.WIDE R4, R3, 0x4, R4 ;  /* 0x0000000403041825 */ /* 0x000fe200078e0204 */
[----:B------:R-:W-:Y:S01]  /*0920*/  @!P0 IADD3 R17, PT, PT, R13, UR4, RZ ;  /* 0x000000040d118c10 */ /* 0x000fe2000fffe0ff */
[----:B0-----:R-:W2:Y:S01]  /*0930*/  @P1 LDG.E R11, desc[UR18][R10.64] ;  /* 0x000000120a0b1981 */ /* 0x001ea2000c1e1900 */
[----:B------:R-:W-:Y:S01]  /*0940*/  @P1 LEA.HI.X R3, R6, UR7, R7, 0x2, P2 ;  /* 0x0000000706031c11 */ /* 0x000fe200090f1407 */
[----:B------:R-:W-:Y:S01]  /*0950*/  @!P0 IMAD R19, R19, UR20, R0 ;  /* 0x0000001413138c24 */ /* 0x000fe2000f8e0200 */
[----:B---3--:R-:W-:Y:S01]  /*0960*/  MOV R6, UR12 ;  /* 0x0000000c00067c02 */ /* 0x008fe20008000f00 */
[----:B------:R-:W-:Y:S01]  /*0970*/  @P1 IMAD.WIDE R14, R15, 0x4, R4 ;  /* 0x000000040f0e1825 */ /* 0x000fe200078e0204 */
[----:B------:R-:W-:Y:S01]  /*0980*/  MOV R7, UR13 ;  /* 0x0000000d00077c02 */ /* 0x000fe20008000f00 */
[----:B------:R-:W2:Y:S01]  /*0990*/  @P1 LDG.E R4, desc[UR18][R4.64] ;  /* 0x0000001204041981 */ /* 0x000ea2000c1e1900 */
[----:B------:R-:W-:-:S02]  /*09a0*/  MOV R8, UR14 ;  /* 0x0000000e00087c02 */ /* 0x000fc40008000f00 */
[----:B------:R-:W-:Y:S01]  /*09b0*/  MOV R9, UR15 ;  /* 0x0000000f00097c02 */ /* 0x000fe20008000f00 */
[----:B------:R-:W-:Y:S01]  /*09c0*/  @!P0 IMAD.WIDE.U32 R6, R17, 0x4, R6 ;  /* 0x0000000411068825 */ /* 0x000fe200078e0006 */
[----:B------:R-:W3:Y:S03]  /*09d0*/  @P1 LDG.E R14, desc[UR18][R14.64] ;  /* 0x000000120e0e1981 */ /* 0x000ee6000c1e1900 */
[----:B------:R-:W-:Y:S01]  /*09e0*/  @!P0 IMAD.WIDE R8, R19, 0x4, R8 ;  /* 0x0000000413088825 */ /* 0x000fe200078e0208 */
[----:B------:R-:W3:Y:S04]  /*09f0*/  @P1 LDG.E R2, desc[UR18][R2.64+0x4] ;  /* 0x0000041202021981 */ /* 0x000ee8000c1e1900 */
[----:B------:R-:W4:Y:S04]  /*0a00*/  @!P0 LDG.E R7, desc[UR18][R6.64] ;  /* 0x0000001206078981 */ /* 0x000f28000c1e1900 */
[----:B------:R-:W4:Y:S01]  /*0a10*/  @!P0 LDG.E R8, desc[UR18][R8.64] ;  /* 0x0000001208088981 */ /* 0x000f22000c1e1900 */
[----:B--2---:R-:W-:-:S04]  /*0a20*/  @P1 FFMA R11, R11, R4, R12 ;  /* 0x000000040b0b1223 */ /* 0x004fc8000000000c */
[----:B---3--:R-:W-:-:S04]  /*0a30*/  @P1 FFMA R12, R2, R14, R11 ;  /* 0x0000000e020c1223 */ /* 0x008fc8000000000b */
[----:B----4-:R-:W-:-:S07]  /*0a40*/  @!P0 FFMA R12, R7, R8, R12 ;  /* 0x00000008070c8223 */ /* 0x010fce000000000c */
.L_x_5:
[----:B------:R-:W1:Y:S01]  /*0a50*/  LDC.64 R2, c[0x0][0x390] ;  /* 0x0000e400ff027b82 */ /* 0x000e620000000a00 */
[----:B------:R-:W-:-:S05]  /*0a60*/  IADD3 R13, PT, PT, R0, R13, RZ ;  /* 0x0000000d000d7210 */ /* 0x000fca0007ffe0ff */
[----:B-1----:R-:W-:-:S05]  /*0a70*/  IMAD.WIDE R2, R13, 0x4, R2 ;  /* 0x000000040d027825 */ /* 0x002fca00078e0202 */
[----:B0-----:R-:W-:Y:S01]  /*0a80*/  STG.E desc[UR18][R2.64], R12 ;  /* 0x0000000c02007986 */ /* 0x001fe2000c101912 */
[----:B------:R-:W-:Y:S05]  /*0a90*/  EXIT ;  /* 0x000000000000794d */ /* 0x000fea0003800000 */
.L_x_7:
        /* <DEDUP_REMOVED lines=14> */
.L_x_9:


//--------------------- .nv.shared._Z18matmul_cuda_sharedPfS_S_i --------------------------
	.section	.nv.shared._Z18matmul_cuda_sharedPfS_S_i,"aw",@nobits
	.sectionflags	@""
	.align	4
.nv.shared._Z18matmul_cuda_sharedPfS_S_i:
	.zero		9216


//--------------------- .nv.shared.reserved.0     --------------------------
	.section	.nv.shared.reserved.0,"aw",@nobits
	.weak		__nv_reservedSMEM_offset_0_alias
	.size		__nv_reservedSMEM_offset_0_alias, 0, 64
	.other		__nv_reservedSMEM_offset_0_alias,@"STO_CUDA_RESERVED_SHARED STV_DEFAULT"
__nv_reservedSMEM_offset_0_alias:
	.zero		0
	.zero		64


//--------------------- .nv.constant0._Z18matmul_cuda_sharedPfS_S_i --------------------------
	.section	.nv.constant0._Z18matmul_cuda_sharedPfS_S_i,"a",@progbits
	.sectionflags	@""
	.align	4
.nv.constant0._Z18matmul_cuda_sharedPfS_S_i:
	.zero		924


//--------------------- .nv.constant0._Z17matmul_cuda_naivePfS_S_i --------------------------
	.section	.nv.constant0._Z17matmul_cuda_naivePfS_S_i,"a",@progbits
	.sectionflags	@""
	.align	4
.nv.constant0._Z17matmul_cuda_naivePfS_S_i:
	.zero		924


//--------------------- SYMBOLS --------------------------

	.type		.nv.reservedSmem.offset0,@object
	.size		.nv.reservedSmem.offset0,0x4
	.type		.nv.reservedSmem.cap,@object
	.size		.nv.reservedSmem.cap,0x4
